//
// Generated by NVIDIA NVVM Compiler
//
// Compiler Build ID: CL-36424714
// Cuda compilation tools, release 13.0, V13.0.88
// Based on NVVM 20.0.0
//

.version 9.0
.target sm_100
.address_size 64

	// .globl	template_op_kernel0

.visible .entry template_op_kernel0(
	.param .u64 .ptr .align 1 template_op_kernel0_param_0,
	.param .u64 .ptr .align 1 template_op_kernel0_param_1
)
.maxntid 3
{
	.reg .b16 	%rs<43>;
	.reg .b32 	%r<13>;
	.reg .b64 	%rd<9>;

	ld.param.u64 	%rd1, [template_op_kernel0_param_0];
	ld.param.u64 	%rd2, [template_op_kernel0_param_1];
	cvta.to.global.u64 	%rd3, %rd2;
	cvta.to.global.u64 	%rd4, %rd1;
	mov.u32 	%r1, %ctaid.x;
	mov.u32 	%r2, %ctaid.y;
	mul.lo.s32 	%r3, %r2, 1764;
	mad.lo.s32 	%r4, %r1, 74088, %r3;
	mov.u32 	%r5, %ctaid.z;
	mad.lo.s32 	%r6, %r5, 126, %r4;
	mov.u32 	%r7, %tid.z;
	mad.lo.s32 	%r8, %r7, 42, %r6;
	mul.lo.s32 	%r9, %r2, 42336;
	mad.lo.s32 	%r10, %r1, 1778112, %r9;
	mad.lo.s32 	%r11, %r5, 3024, %r10;
	mad.lo.s32 	%r12, %r7, 1008, %r11;
	mul.wide.u32 	%rd5, %r8, 2;
	add.s64 	%rd6, %rd3, %rd5;
	mul.wide.u32 	%rd7, %r12, 2;
	add.s64 	%rd8, %rd4, %rd7;
	ld.global.nc.u16 	%rs1, [%rd8];
	st.global.u16 	[%rd6], %rs1;
	ld.global.nc.u16 	%rs2, [%rd8+2];
	st.global.u16 	[%rd6+2], %rs2;
	ld.global.nc.u16 	%rs3, [%rd8+4];
	st.global.u16 	[%rd6+4], %rs3;
	ld.global.nc.u16 	%rs4, [%rd8+6];
	st.global.u16 	[%rd6+6], %rs4;
	ld.global.nc.u16 	%rs5, [%rd8+8];
	st.global.u16 	[%rd6+8], %rs5;
	ld.global.nc.u16 	%rs6, [%rd8+10];
	st.global.u16 	[%rd6+10], %rs6;
	ld.global.nc.u16 	%rs7, [%rd8+12];
	st.global.u16 	[%rd6+12], %rs7;
	ld.global.nc.u16 	%rs8, [%rd8+14];
	st.global.u16 	[%rd6+14], %rs8;
	ld.global.nc.u16 	%rs9, [%rd8+16];
	st.global.u16 	[%rd6+16], %rs9;
	ld.global.nc.u16 	%rs10, [%rd8+18];
	st.global.u16 	[%rd6+18], %rs10;
	ld.global.nc.u16 	%rs11, [%rd8+20];
	st.global.u16 	[%rd6+20], %rs11;
	ld.global.nc.u16 	%rs12, [%rd8+22];
	st.global.u16 	[%rd6+22], %rs12;
	ld.global.nc.u16 	%rs13, [%rd8+24];
	st.global.u16 	[%rd6+24], %rs13;
	ld.global.nc.u16 	%rs14, [%rd8+26];
	st.global.u16 	[%rd6+26], %rs14;
	ld.global.nc.u16 	%rs15, [%rd8+28];
	st.global.u16 	[%rd6+28], %rs15;
	ld.global.nc.u16 	%rs16, [%rd8+30];
	st.global.u16 	[%rd6+30], %rs16;
	ld.global.nc.u16 	%rs17, [%rd8+32];
	st.global.u16 	[%rd6+32], %rs17;
	ld.global.nc.u16 	%rs18, [%rd8+34];
	st.global.u16 	[%rd6+34], %rs18;
	ld.global.nc.u16 	%rs19, [%rd8+36];
	st.global.u16 	[%rd6+36], %rs19;
	ld.global.nc.u16 	%rs20, [%rd8+38];
	st.global.u16 	[%rd6+38], %rs20;
	ld.global.nc.u16 	%rs21, [%rd8+40];
	st.global.u16 	[%rd6+40], %rs21;
	ld.global.nc.u16 	%rs22, [%rd8+42];
	st.global.u16 	[%rd6+42], %rs22;
	ld.global.nc.u16 	%rs23, [%rd8+44];
	st.global.u16 	[%rd6+44], %rs23;
	ld.global.nc.u16 	%rs24, [%rd8+46];
	st.global.u16 	[%rd6+46], %rs24;
	ld.global.nc.u16 	%rs25, [%rd8+48];
	st.global.u16 	[%rd6+48], %rs25;
	ld.global.nc.u16 	%rs26, [%rd8+50];
	st.global.u16 	[%rd6+50], %rs26;
	ld.global.nc.u16 	%rs27, [%rd8+52];
	st.global.u16 	[%rd6+52], %rs27;
	ld.global.nc.u16 	%rs28, [%rd8+54];
	st.global.u16 	[%rd6+54], %rs28;
	ld.global.nc.u16 	%rs29, [%rd8+56];
	st.global.u16 	[%rd6+56], %rs29;
	ld.global.nc.u16 	%rs30, [%rd8+58];
	st.global.u16 	[%rd6+58], %rs30;
	ld.global.nc.u16 	%rs31, [%rd8+60];
	st.global.u16 	[%rd6+60], %rs31;
	ld.global.nc.u16 	%rs32, [%rd8+62];
	st.global.u16 	[%rd6+62], %rs32;
	ld.global.nc.u16 	%rs33, [%rd8+64];
	st.global.u16 	[%rd6+64], %rs33;
	ld.global.nc.u16 	%rs34, [%rd8+66];
	st.global.u16 	[%rd6+66], %rs34;
	ld.global.nc.u16 	%rs35, [%rd8+68];
	st.global.u16 	[%rd6+68], %rs35;
	ld.global.nc.u16 	%rs36, [%rd8+70];
	st.global.u16 	[%rd6+70], %rs36;
	ld.global.nc.u16 	%rs37, [%rd8+72];
	st.global.u16 	[%rd6+72], %rs37;
	ld.global.nc.u16 	%rs38, [%rd8+74];
	st.global.u16 	[%rd6+74], %rs38;
	ld.global.nc.u16 	%rs39, [%rd8+76];
	st.global.u16 	[%rd6+76], %rs39;
	ld.global.nc.u16 	%rs40, [%rd8+78];
	st.global.u16 	[%rd6+78], %rs40;
	ld.global.nc.u16 	%rs41, [%rd8+80];
	st.global.u16 	[%rd6+80], %rs41;
	ld.global.nc.u16 	%rs42, [%rd8+82];
	st.global.u16 	[%rd6+82], %rs42;
	ret;

}


// ===== COMPILED SASS (sm_100) =====

	.target	sm_100

	.elftype	@"ET_EXEC"


//--------------------- .note.nv.tkinfo           --------------------------
	.section	.note.nv.tkinfo,"",@"SHT_NOTE"
	.sectionflags	@"SHF_NOTE_NV_TKINFO"
	.tkinfo
        /*0018*/ 	.word	0x00000002
        /*0030*/ 	.string	""
        /*0030*/ 	.string	"ptxas"
        /*0030*/ 	.string	"Cuda compilation tools, release 13.0, V13.0.88"
        /*0030*/ 	.string	"Build cuda_13.0.r13.0/compiler.36424714_0"
        /*0030*/ 	.string	"-arch sm_100 -m 64 "



//--------------------- .note.nv.cuinfo           --------------------------
	.section	.note.nv.cuinfo,"",@"SHT_NOTE"
	.sectionflags	@"SHF_NOTE_NV_CUINFO"
        /*0018*/ 	.short	0x0002
        /*001a*/ 	.short	0x0064
        /*001c*/ 	.short	0x0082
	.zero		2


//--------------------- .nv.info                  --------------------------
	.section	.nv.info,"",@"SHT_CUDA_INFO"
	.align	4


	//----- nvinfo : EIATTR_REGCOUNT
	.align		4
        /*0000*/ 	.byte	0x04, 0x2f
        /*0002*/ 	.short	(.L_1 - .L_0)
	.align		4
.L_0:
        /*0004*/ 	.word	index@(template_op_kernel0)
        /*0008*/ 	.word	0x00000040


	//----- nvinfo : EIATTR_FRAME_SIZE
	.align		4
.L_1:
        /*000c*/ 	.byte	0x04, 0x11
        /*000e*/ 	.short	(.L_3 - .L_2)
	.align		4
.L_2:
        /*0010*/ 	.word	index@(template_op_kernel0)
        /*0014*/ 	.word	0x00000000


	//----- nvinfo : EIATTR_MIN_STACK_SIZE
	.align		4
.L_3:
        /*0018*/ 	.byte	0x04, 0x12
        /*001a*/ 	.short	(.L_5 - .L_4)
	.align		4
.L_4:
        /*001c*/ 	.word	index@(template_op_kernel0)
        /*0020*/ 	.word	0x00000000
.L_5:


//--------------------- .nv.compat                --------------------------
	.section	.nv.compat,"",@"SHT_CUDA_COMPAT_INFO"
	.align	4
        /*0000*/ 	.byte	0x02, 0x09, 0x00, 0x00, 0x02, 0x02, 0x01, 0x00, 0x02, 0x05, 0x05, 0x00, 0x03, 0x07, 0x01, 0x01
        /*0010*/ 	.byte	0x02, 0x03, 0x00, 0x00, 0x02, 0x06, 0x01, 0x00, 0x04, 0x0b, 0x08, 0x00, 0x09, 0x00, 0x00, 0x00
        /*0020*/ 	.byte	0x00, 0x00, 0x00, 0x00


//--------------------- .nv.info.template_op_kernel0 --------------------------
	.section	.nv.info.template_op_kernel0,"",@"SHT_CUDA_INFO"
	.sectionflags	@""
	.align	4


	//----- nvinfo : EIATTR_CUDA_API_VERSION
	.align		4
        /*0000*/ 	.byte	0x04, 0x37
        /*0002*/ 	.short	(.L_7 - .L_6)
.L_6:
        /*0004*/ 	.word	0x00000082


	//----- nvinfo : EIATTR_KPARAM_INFO
	.align		4
.L_7:
        /*0008*/ 	.byte	0x04, 0x17
        /*000a*/ 	.short	(.L_9 - .L_8)
.L_8:
        /*000c*/ 	.word	0x00000000
        /*0010*/ 	.short	0x0001
        /*0012*/ 	.short	0x0008
        /*0014*/ 	.byte	0x00, 0xf5, 0x21, 0x00


	//----- nvinfo : EIATTR_KPARAM_INFO
	.align		4
.L_9:
        /*0018*/ 	.byte	0x04, 0x17
        /*001a*/ 	.short	(.L_11 - .L_10)
.L_10:
        /*001c*/ 	.word	0x00000000
        /*0020*/ 	.short	0x0000
        /*0022*/ 	.short	0x0000
        /*0024*/ 	.byte	0x00, 0xf5, 0x21, 0x00


	//----- nvinfo : EIATTR_SPARSE_MMA_MASK
	.align		4
.L_11:
        /*0028*/ 	.byte	0x03, 0x50
        /*002a*/ 	.short	0x0000


	//----- nvinfo : EIATTR_MAXREG_COUNT
	.align		4
        /*002c*/ 	.byte	0x03, 0x1b
        /*002e*/ 	.short	0x00ff


	//----- nvinfo : EIATTR_MERCURY_ISA_VERSION
	.align		4
        /*0030*/ 	.byte	0x03, 0x5f
        /*0032*/ 	.short	0x0101


	//----- nvinfo : EIATTR_VRC_CTA_INIT_COUNT
	.align		4
        /*0034*/ 	.byte	0x02, 0x4a
	.zero		1
	.zero		1


	//----- nvinfo : EIATTR_EXIT_INSTR_OFFSETS
	.align		4
        /*0038*/ 	.byte	0x04, 0x1c
        /*003a*/ 	.short	(.L_13 - .L_12)


	//   ....[0]....
.L_12:
        /*003c*/ 	.word	0x00000630


	//----- nvinfo : EIATTR_MAX_THREADS
	.align		4
.L_13:
        /*0040*/ 	.byte	0x04, 0x05
        /*0042*/ 	.short	(.L_15 - .L_14)
.L_14:
        /*0044*/ 	.word	0x00000003
        /*0048*/ 	.word	0x00000001
        /*004c*/ 	.word	0x00000001


	//----- nvinfo : EIATTR_CBANK_PARAM_SIZE
	.align		4
.L_15:
        /*0050*/ 	.byte	0x03, 0x19
        /*0052*/ 	.short	0x0010


	//----- nvinfo : EIATTR_PARAM_CBANK
	.align		4
        /*0054*/ 	.byte	0x04, 0x0a
        /*0056*/ 	.short	(.L_17 - .L_16)
	.align		4
.L_16:
        /*0058*/ 	.word	index@(.nv.constant0.template_op_kernel0)
        /*005c*/ 	.short	0x0380
        /*005e*/ 	.short	0x0010


	//----- nvinfo : EIATTR_SW_WAR
	.align		4
.L_17:
        /*0060*/ 	.byte	0x04, 0x36
        /*0062*/ 	.short	(.L_19 - .L_18)
.L_18:
        /*0064*/ 	.word	0x00000008
.L_19:


//--------------------- .nv.callgraph             --------------------------
	.section	.nv.callgraph,"",@"SHT_CUDA_CALLGRAPH"
	.align	4
	.sectionentsize	8
	.align		4
        /*0000*/ 	.word	0x00000000
	.align		4
        /*0004*/ 	.word	0xffffffff
	.align		4
        /*0008*/ 	.word	0x00000000
	.align		4
        /*000c*/ 	.word	0xfffffffe
	.align		4
        /*0010*/ 	.word	0x00000000
	.align		4
        /*0014*/ 	.word	0xfffffffd
	.align		4
        /*0018*/ 	.word	0x00000000
	.align		4
        /*001c*/ 	.word	0xfffffffc


//--------------------- .text.template_op_kernel0 --------------------------
	.section	.text.template_op_kernel0,"ax",@progbits
	.align	128
        .global         template_op_kernel0
        .type           template_op_kernel0,@function
        .size           template_op_kernel0,(.L_x_1 - template_op_kernel0)
        .other          template_op_kernel0,@"STO_CUDA_ENTRY STV_DEFAULT"
template_op_kernel0:
.text.template_op_kernel0:
[----:B------:R-:W-:Y:S01]  /*0000*/  LDC R1, c[0x0][0x37c] ;  /* 0x0000df00ff017b82 */ /* 0x000fe20000000800 */
[----:B------:R-:W0:Y:S07]  /*0010*/  S2R R0, SR_CTAID.X ;  /* 0x0000000000007919 */ /* 0x000e2e0000002500 */
[----:B------:R-:W1:Y:S01]  /*0020*/  LDC.64 R4, c[0x0][0x380] ;  /* 0x0000e000ff047b82 */ /* 0x000e620000000a00 */
[----:B------:R-:W2:Y:S01]  /*0030*/  LDCU.64 UR4, c[0x0][0x358] ;  /* 0x00006b00ff0477ac */ /* 0x000ea20008000a00 */
[----:B------:R-:W0:Y:S01]  /*0040*/  S2R R3, SR_CTAID.Y ;  /* 0x0000000000037919 */ /* 0x000e220000002600 */
[----:B------:R-:W3:Y:S01]  /*0050*/  S2R R2, SR_CTAID.Z ;  /* 0x0000000000027919 */ /* 0x000ee20000002700 */
[----:B------:R-:W4:Y:S01]  /*0060*/  S2R R6, SR_TID.Z ;  /* 0x0000000000067919 */ /* 0x000f220000002300 */
[----:B0-----:R-:W-:-:S04]  /*0070*/  IMAD R3, R0, 0x2a, R3 ;  /* 0x0000002a00037824 */ /* 0x001fc800078e0203 */
[----:B---3--:R-:W-:-:S04]  /*0080*/  IMAD R3, R3, 0xe, R2 ;  /* 0x0000000e03037824 */ /* 0x008fc800078e0202 */
[----:B----4-:R-:W-:-:S04]  /*0090*/  IMAD R7, R3, 0x3, R6 ;  /* 0x0000000303077824 */ /* 0x010fc800078e0206 */
[----:B------:R-:W-:-:S04]  /*00a0*/  IMAD R3, R7, 0x3f0, RZ ;  /* 0x000003f007037824 */ /* 0x000fc800078e02ff */
[----:B-1----:R-:W-:Y:S02]  /*00b0*/  IMAD.WIDE.U32 R4, R3, 0x2, R4 ;  /* 0x0000000203047825 */ /* 0x002fe400078e0004 */
[----:B------:R-:W0:Y:S03]  /*00c0*/  LDC.64 R2, c[0x0][0x388] ;  /* 0x0000e200ff027b82 */ /* 0x000e260000000a00 */
[----:B--2---:R-:W2:Y:S04]  /*00d0*/  LDG.E.U16.CONSTANT R9, desc[UR4][R4.64] ;  /* 0x0000000404097981 */ /* 0x004ea8000c1e9500 */
[----:B------:R-:W3:Y:S04]  /*00e0*/  LDG.E.U16.CONSTANT R11, desc[UR4][R4.64+0x2] ;  /* 0x00000204040b7981 */ /* 0x000ee8000c1e9500 */
[----:B------:R-:W4:Y:S04]  /*00f0*/  LDG.E.U16.CONSTANT R13, desc[UR4][R4.64+0x4] ;  /* 0x00000404040d7981 */ /* 0x000f28000c1e9500 */
[----:B------:R-:W5:Y:S04]  /*0100*/  LDG.E.U16.CONSTANT R15, desc[UR4][R4.64+0x6] ;  /* 0x00000604040f7981 */ /* 0x000f68000c1e9500 */
        /* <DEDUP_REMOVED lines=37> */
[----:B------:R-:W5:Y:S01]  /*0360*/  LDG.E.U16.CONSTANT R32, desc[UR4][R4.64+0x52] ;  /* 0x0000520404207981 */ /* 0x000f62000c1e9500 */
[----:B------:R-:W-:-:S04]  /*0370*/  IMAD R7, R7, 0x2a, RZ ;  /* 0x0000002a07077824 */ /* 0x000fc800078e02ff */
[----:B0-----:R-:W-:-:S05]  /*0380*/  IMAD.WIDE.U32 R2, R7, 0x2, R2 ;  /* 0x0000000207027825 */ /* 0x001fca00078e0002 */
[----:B--2---:R-:W-:Y:S04]  /*0390*/  STG.E.U16 desc[UR4][R2.64], R9 ;  /* 0x0000000902007986 */ /* 0x004fe8000c101504 */
[----:B---3--:R-:W-:Y:S04]  /*03a0*/  STG.E.U16 desc[UR4][R2.64+0x2], R11 ;  /* 0x0000020b02007986 */ /* 0x008fe8000c101504 */
[----:B----4-:R-:W-:Y:S04]  /*03b0*/  STG.E.U16 desc[UR4][R2.64+0x4], R13 ;  /* 0x0000040d02007986 */ /* 0x010fe8000c101504 */
[----:B-----5:R-:W-:Y:S04]  /*03c0*/  STG.E.U16 desc[UR4][R2.64+0x6], R15 ;  /* 0x0000060f02007986 */ /* 0x020fe8000c101504 */
[----:B------:R-:W-:Y:S04]  /*03d0*/  STG.E.U16 desc[UR4][R2.64+0x8], R17 ;  /* 0x0000081102007986 */ /* 0x000fe8000c101504 */
        /* <DEDUP_REMOVED lines=36> */
[----:B------:R-:W-:Y:S01]  /*0620*/  STG.E.U16 desc[UR4][R2.64+0x52], R32 ;  /* 0x0000522002007986 */ /* 0x000fe2000c101504 */
[----:B------:R-:W-:Y:S05]  /*0630*/  EXIT ;  /* 0x000000000000794d */ /* 0x000fea0003800000 */
.L_x_0:
[----:B------:R-:W-:-:S00]  /*0640*/  BRA `(.L_x_0) ;  /* 0xfffffffc00fc7947 */ /* 0x000fc0000383ffff */
[----:B------:R-:W-:-:S00]  /*0650*/  NOP ;  /* 0x0000000000007918 */ /* 0x000fc00000000000 */
        /* <DEDUP_REMOVED lines=10> */
.L_x_1:


//--------------------- .nv.shared.reserved.0     --------------------------
	.section	.nv.shared.reserved.0,"aw",@nobits
	.weak		__nv_reservedSMEM_offset_0_alias
	.size		__nv_reservedSMEM_offset_0_alias, 0, 64
	.other		__nv_reservedSMEM_offset_0_alias,@"STO_CUDA_RESERVED_SHARED STV_DEFAULT"
__nv_reservedSMEM_offset_0_alias:
	.zero		0
	.zero		64


//--------------------- .nv.constant0.template_op_kernel0 --------------------------
	.section	.nv.constant0.template_op_kernel0,"a",@progbits
	.sectionflags	@""
	.align	4
.nv.constant0.template_op_kernel0:
	.zero		912


//--------------------- SYMBOLS --------------------------

	.type		.nv.reservedSmem.offset0,@object
	.size		.nv.reservedSmem.offset0,0x4
